//
// Generated by NVIDIA NVVM Compiler
//
// Compiler Build ID: CL-36424714
// Cuda compilation tools, release 13.0, V13.0.88
// Based on NVVM 20.0.0
//

.version 9.0
.target sm_100
.address_size 64

	// .globl	_Z18count_kmers_kernelPKciiPji

.visible .entry _Z18count_kmers_kernelPKciiPji(
	.param .u64 .ptr .align 1 _Z18count_kmers_kernelPKciiPji_param_0,
	.param .u32 _Z18count_kmers_kernelPKciiPji_param_1,
	.param .u32 _Z18count_kmers_kernelPKciiPji_param_2,
	.param .u64 .ptr .align 1 _Z18count_kmers_kernelPKciiPji_param_3,
	.param .u32 _Z18count_kmers_kernelPKciiPji_param_4
)
{
	.reg .pred 	%p<12>;
	.reg .b16 	%rs<2>;
	.reg .b32 	%r<30>;
	.reg .b64 	%rd<22>;

	ld.param.u64 	%rd7, [_Z18count_kmers_kernelPKciiPji_param_0];
	ld.param.u32 	%r11, [_Z18count_kmers_kernelPKciiPji_param_1];
	ld.param.u32 	%r10, [_Z18count_kmers_kernelPKciiPji_param_2];
	ld.param.u64 	%rd8, [_Z18count_kmers_kernelPKciiPji_param_3];
	ld.param.u32 	%r12, [_Z18count_kmers_kernelPKciiPji_param_4];
	cvta.to.global.u64 	%rd1, %rd8;
	mov.u32 	%r13, %ctaid.x;
	mov.u32 	%r14, %ntid.x;
	mov.u32 	%r15, %tid.x;
	mad.lo.s32 	%r16, %r13, %r14, %r15;
	mov.u32 	%r17, %nctaid.x;
	mul.lo.s32 	%r1, %r14, %r17;
	mov.u32 	%r18, %ctaid.y;
	mul.lo.s32 	%r19, %r12, %r18;
	add.s32 	%r20, %r19, %r12;
	sub.s32 	%r21, %r11, %r10;
	add.s32 	%r22, %r21, 1;
	min.s32 	%r2, %r20, %r22;
	add.s32 	%r27, %r16, %r19;
	setp.ge.s32 	%p1, %r27, %r2;
	@%p1 bra 	$L__BB0_17;
	setp.gt.s32 	%p2, %r10, 0;
	@%p2 bra 	$L__BB0_2;
	bra.uni 	$L__BB0_16;
$L__BB0_2:
	cvta.to.global.u64 	%rd2, %rd7;
$L__BB0_3:
	cvt.s64.s32 	%rd3, %r27;
	mov.b64 	%rd20, 0;
	mov.b32 	%r28, 0;
$L__BB0_4:
	cvt.u64.u32 	%rd11, %r28;
	add.s64 	%rd12, %rd11, %rd3;
	add.s64 	%rd13, %rd2, %rd12;
	ld.global.u8 	%rs1, [%rd13];
	mov.b64 	%rd21, 0;
	setp.gt.s16 	%p4, %rs1, 70;
	@%p4 bra 	$L__BB0_8;
	setp.eq.s16 	%p7, %rs1, 65;
	@%p7 bra 	$L__BB0_12;
	setp.eq.s16 	%p8, %rs1, 67;
	@%p8 bra 	$L__BB0_7;
	bra.uni 	$L__BB0_15;
$L__BB0_7:
	mov.b64 	%rd21, 1;
	bra.uni 	$L__BB0_12;
$L__BB0_8:
	setp.eq.s16 	%p5, %rs1, 71;
	@%p5 bra 	$L__BB0_11;
	setp.ne.s16 	%p6, %rs1, 84;
	@%p6 bra 	$L__BB0_15;
	mov.b64 	%rd21, 3;
	bra.uni 	$L__BB0_12;
$L__BB0_11:
	mov.b64 	%rd21, 2;
$L__BB0_12:
	shl.b64 	%rd17, %rd20, 2;
	or.b64  	%rd20, %rd21, %rd17;
	add.s32 	%r28, %r28, 1;
	setp.ne.s32 	%p9, %r28, %r10;
	@%p9 bra 	$L__BB0_4;
	setp.eq.s64 	%p10, %rd20, -1;
	@%p10 bra 	$L__BB0_15;
	shl.b64 	%rd18, %rd20, 2;
	add.s64 	%rd19, %rd1, %rd18;
	atom.global.add.u32 	%r25, [%rd19], 1;
$L__BB0_15:
	cvt.u32.u64 	%r26, %rd3;
	add.s32 	%r27, %r26, %r1;
	setp.lt.s32 	%p11, %r27, %r2;
	@%p11 bra 	$L__BB0_3;
	bra.uni 	$L__BB0_17;
$L__BB0_16:
	atom.global.add.u32 	%r23, [%rd1], 1;
	add.s32 	%r27, %r27, %r1;
	setp.lt.s32 	%p3, %r27, %r2;
	@%p3 bra 	$L__BB0_16;
$L__BB0_17:
	ret;

}


// ===== COMPILED SASS (sm_100) =====

	.target	sm_100

	.elftype	@"ET_EXEC"


//--------------------- .note.nv.tkinfo           --------------------------
	.section	.note.nv.tkinfo,"",@"SHT_NOTE"
	.sectionflags	@"SHF_NOTE_NV_TKINFO"
	.tkinfo
        /*0018*/ 	.word	0x00000002
        /*0030*/ 	.string	""
        /*0030*/ 	.string	"ptxas"
        /*0030*/ 	.string	"Cuda compilation tools, release 13.0, V13.0.88"
        /*0030*/ 	.string	"Build cuda_13.0.r13.0/compiler.36424714_0"
        /*0030*/ 	.string	"-arch sm_100 -m 64 "



//--------------------- .note.nv.cuinfo           --------------------------
	.section	.note.nv.cuinfo,"",@"SHT_NOTE"
	.sectionflags	@"SHF_NOTE_NV_CUINFO"
        /*0018*/ 	.short	0x0002
        /*001a*/ 	.short	0x0064
        /*001c*/ 	.short	0x0082
	.zero		2


//--------------------- .nv.info                  --------------------------
	.section	.nv.info,"",@"SHT_CUDA_INFO"
	.align	4


	//----- nvinfo : EIATTR_REGCOUNT
	.align		4
        /*0000*/ 	.byte	0x04, 0x2f
        /*0002*/ 	.short	(.L_1 - .L_0)
	.align		4
.L_0:
        /*0004*/ 	.word	index@(_Z18count_kmers_kernelPKciiPji)
        /*0008*/ 	.word	0x0000000e


	//----- nvinfo : EIATTR_FRAME_SIZE
	.align		4
.L_1:
        /*000c*/ 	.byte	0x04, 0x11
        /*000e*/ 	.short	(.L_3 - .L_2)
	.align		4
.L_2:
        /*0010*/ 	.word	index@(_Z18count_kmers_kernelPKciiPji)
        /*0014*/ 	.word	0x00000000


	//----- nvinfo : EIATTR_MIN_STACK_SIZE
	.align		4
.L_3:
        /*0018*/ 	.byte	0x04, 0x12
        /*001a*/ 	.short	(.L_5 - .L_4)
	.align		4
.L_4:
        /*001c*/ 	.word	index@(_Z18count_kmers_kernelPKciiPji)
        /*0020*/ 	.word	0x00000000
.L_5:


//--------------------- .nv.compat                --------------------------
	.section	.nv.compat,"",@"SHT_CUDA_COMPAT_INFO"
	.align	4
        /*0000*/ 	.byte	0x02, 0x09, 0x00, 0x00, 0x02, 0x02, 0x01, 0x00, 0x02, 0x05, 0x05, 0x00, 0x03, 0x07, 0x01, 0x01
        /*0010*/ 	.byte	0x02, 0x03, 0x00, 0x00, 0x02, 0x06, 0x01, 0x00, 0x04, 0x0b, 0x08, 0x00, 0x09, 0x00, 0x00, 0x00
        /*0020*/ 	.byte	0x00, 0x00, 0x00, 0x00


//--------------------- .nv.info._Z18count_kmers_kernelPKciiPji --------------------------
	.section	.nv.info._Z18count_kmers_kernelPKciiPji,"",@"SHT_CUDA_INFO"
	.sectionflags	@""
	.align	4


	//----- nvinfo : EIATTR_CUDA_API_VERSION
	.align		4
        /*0000*/ 	.byte	0x04, 0x37
        /*0002*/ 	.short	(.L_7 - .L_6)
.L_6:
        /*0004*/ 	.word	0x00000082


	//----- nvinfo : EIATTR_KPARAM_INFO
	.align		4
.L_7:
        /*0008*/ 	.byte	0x04, 0x17
        /*000a*/ 	.short	(.L_9 - .L_8)
.L_8:
        /*000c*/ 	.word	0x00000000
        /*0010*/ 	.short	0x0004
        /*0012*/ 	.short	0x0018
        /*0014*/ 	.byte	0x00, 0xf0, 0x11, 0x00


	//----- nvinfo : EIATTR_KPARAM_INFO
	.align		4
.L_9:
        /*0018*/ 	.byte	0x04, 0x17
        /*001a*/ 	.short	(.L_11 - .L_10)
.L_10:
        /*001c*/ 	.word	0x00000000
        /*0020*/ 	.short	0x0003
        /*0022*/ 	.short	0x0010
        /*0024*/ 	.byte	0x00, 0xf5, 0x21, 0x00


	//----- nvinfo : EIATTR_KPARAM_INFO
	.align		4
.L_11:
        /*0028*/ 	.byte	0x04, 0x17
        /*002a*/ 	.short	(.L_13 - .L_12)
.L_12:
        /*002c*/ 	.word	0x00000000
        /*0030*/ 	.short	0x0002
        /*0032*/ 	.short	0x000c
        /*0034*/ 	.byte	0x00, 0xf0, 0x11, 0x00


	//----- nvinfo : EIATTR_KPARAM_INFO
	.align		4
.L_13:
        /*0038*/ 	.byte	0x04, 0x17
        /*003a*/ 	.short	(.L_15 - .L_14)
.L_14:
        /*003c*/ 	.word	0x00000000
        /*0040*/ 	.short	0x0001
        /*0042*/ 	.short	0x0008
        /*0044*/ 	.byte	0x00, 0xf0, 0x11, 0x00


	//----- nvinfo : EIATTR_KPARAM_INFO
	.align		4
.L_15:
        /*0048*/ 	.byte	0x04, 0x17
        /*004a*/ 	.short	(.L_17 - .L_16)
.L_16:
        /*004c*/ 	.word	0x00000000
        /*0050*/ 	.short	0x0000
        /*0052*/ 	.short	0x0000
        /*0054*/ 	.byte	0x00, 0xf5, 0x21, 0x00


	//----- nvinfo : EIATTR_SPARSE_MMA_MASK
	.align		4
.L_17:
        /*0058*/ 	.byte	0x03, 0x50
        /*005a*/ 	.short	0x0000


	//----- nvinfo : EIATTR_MAXREG_COUNT
	.align		4
        /*005c*/ 	.byte	0x03, 0x1b
        /*005e*/ 	.short	0x00ff


	//----- nvinfo : EIATTR_MERCURY_ISA_VERSION
	.align		4
        /*0060*/ 	.byte	0x03, 0x5f
        /*0062*/ 	.short	0x0101


	//----- nvinfo : EIATTR_INT_WARP_WIDE_INSTR_OFFSETS
	.align		4
        /*0064*/ 	.byte	0x04, 0x31
        /*0066*/ 	.short	(.L_19 - .L_18)


	//   ....[0]....
.L_18:
        /*0068*/ 	.word	0x00000170


	//----- nvinfo : EIATTR_VRC_CTA_INIT_COUNT
	.align		4
.L_19:
        /*006c*/ 	.byte	0x02, 0x4a
	.zero		1
	.zero		1


	//----- nvinfo : EIATTR_EXIT_INSTR_OFFSETS
	.align		4
        /*0070*/ 	.byte	0x04, 0x1c
        /*0072*/ 	.short	(.L_21 - .L_20)


	//   ....[0]....
.L_20:
        /*0074*/ 	.word	0x000000f0


	//   ....[1]....
        /*0078*/ 	.word	0x000001f0


	//   ....[2]....
        /*007c*/ 	.word	0x00000550


	//----- nvinfo : EIATTR_CRS_STACK_SIZE
	.align		4
.L_21:
        /*0080*/ 	.byte	0x04, 0x1e
        /*0082*/ 	.short	(.L_23 - .L_22)
.L_22:
        /*0084*/ 	.word	0x00000000


	//----- nvinfo : EIATTR_CBANK_PARAM_SIZE
	.align		4
.L_23:
        /*0088*/ 	.byte	0x03, 0x19
        /*008a*/ 	.short	0x001c


	//----- nvinfo : EIATTR_PARAM_CBANK
	.align		4
        /*008c*/ 	.byte	0x04, 0x0a
        /*008e*/ 	.short	(.L_25 - .L_24)
	.align		4
.L_24:
        /*0090*/ 	.word	index@(.nv.constant0._Z18count_kmers_kernelPKciiPji)
        /*0094*/ 	.short	0x0380
        /*0096*/ 	.short	0x001c


	//----- nvinfo : EIATTR_SW_WAR
	.align		4
.L_25:
        /*0098*/ 	.byte	0x04, 0x36
        /*009a*/ 	.short	(.L_27 - .L_26)
.L_26:
        /*009c*/ 	.word	0x00000008
.L_27:


//--------------------- .nv.callgraph             --------------------------
	.section	.nv.callgraph,"",@"SHT_CUDA_CALLGRAPH"
	.align	4
	.sectionentsize	8
	.align		4
        /*0000*/ 	.word	0x00000000
	.align		4
        /*0004*/ 	.word	0xffffffff
	.align		4
        /*0008*/ 	.word	0x00000000
	.align		4
        /*000c*/ 	.word	0xfffffffe
	.align		4
        /*0010*/ 	.word	0x00000000
	.align		4
        /*0014*/ 	.word	0xfffffffd
	.align		4
        /*0018*/ 	.word	0x00000000
	.align		4
        /*001c*/ 	.word	0xfffffffc


//--------------------- .text._Z18count_kmers_kernelPKciiPji --------------------------
	.section	.text._Z18count_kmers_kernelPKciiPji,"ax",@progbits
	.align	128
        .global         _Z18count_kmers_kernelPKciiPji
        .type           _Z18count_kmers_kernelPKciiPji,@function
        .size           _Z18count_kmers_kernelPKciiPji,(.L_x_11 - _Z18count_kmers_kernelPKciiPji)
        .other          _Z18count_kmers_kernelPKciiPji,@"STO_CUDA_ENTRY STV_DEFAULT"
_Z18count_kmers_kernelPKciiPji:
.text._Z18count_kmers_kernelPKciiPji:
[----:B------:R-:W-:Y:S01]  /*0000*/  LDC R1, c[0x0][0x37c] ;  /* 0x0000df00ff017b82 */ /* 0x000fe20000000800 */
[----:B------:R-:W0:Y:S07]  /*0010*/  S2R R3, SR_TID.X ;  /* 0x0000000000037919 */ /* 0x000e2e0000002100 */
[----:B------:R-:W0:Y:S08]  /*0020*/  S2UR UR4, SR_CTAID.X ;  /* 0x00000000000479c3 */ /* 0x000e300000002500 */
[----:B------:R-:W0:Y:S01]  /*0030*/  LDC R6, c[0x0][0x360] ;  /* 0x0000d800ff067b82 */ /* 0x000e220000000800 */
[----:B------:R-:W1:Y:S07]  /*0040*/  LDCU UR5, c[0x0][0x370] ;  /* 0x00006e00ff0577ac */ /* 0x000e6e0008000800 */
[----:B------:R-:W2:Y:S08]  /*0050*/  S2UR UR6, SR_CTAID.Y ;  /* 0x00000000000679c3 */ /* 0x000eb00000002600 */
[----:B------:R-:W2:Y:S08]  /*0060*/  LDC R5, c[0x0][0x398] ;  /* 0x0000e600ff057b82 */ /* 0x000eb00000000800 */
[----:B------:R-:W3:Y:S01]  /*0070*/  LDC.64 R8, c[0x0][0x388] ;  /* 0x0000e200ff087b82 */ /* 0x000ee20000000a00 */
[----:B0-----:R-:W-:-:S02]  /*0080*/  IMAD R0, R6, UR4, R3 ;  /* 0x0000000406007c24 */ /* 0x001fc4000f8e0203 */
[C---:B--2---:R-:W-:Y:S02]  /*0090*/  IMAD R2, R5.reuse, UR6, R5 ;  /* 0x0000000605027c24 */ /* 0x044fe4000f8e0205 */
[----:B------:R-:W-:Y:S02]  /*00a0*/  IMAD R5, R5, UR6, R0 ;  /* 0x0000000605057c24 */ /* 0x000fe4000f8e0200 */
[----:B-1----:R-:W-:Y:S02]  /*00b0*/  IMAD R0, R6, UR5, RZ ;  /* 0x0000000506007c24 */ /* 0x002fe4000f8e02ff */
[----:B---3--:R-:W-:-:S05]  /*00c0*/  IMAD.IADD R3, R8, 0x1, -R9 ;  /* 0x0000000108037824 */ /* 0x008fca00078e0a09 */
[----:B------:R-:W-:-:S04]  /*00d0*/  VIADDMNMX R4, R3, 0x1, R2, PT ;  /* 0x0000000103047846 */ /* 0x000fc80003800102 */
[----:B------:R-:W-:-:S13]  /*00e0*/  ISETP.GE.AND P0, PT, R5, R4, PT ;  /* 0x000000040500720c */ /* 0x000fda0003f06270 */
[----:B------:R-:W-:Y:S05]  /*00f0*/  @P0 EXIT ;  /* 0x000000000000094d */ /* 0x000fea0003800000 */
[----:B------:R-:W-:Y:S01]  /*0100*/  ISETP.GT.AND P0, PT, R9, RZ, PT ;  /* 0x000000ff0900720c */ /* 0x000fe20003f04270 */
[----:B------:R-:W0:Y:S01]  /*0110*/  LDCU.64 UR4, c[0x0][0x358] ;  /* 0x00006b00ff0477ac */ /* 0x000e220008000a00 */
[----:B------:R-:W1:Y:S01]  /*0120*/  LDCU UR10, c[0x0][0x38c] ;  /* 0x00007180ff0a77ac */ /* 0x000e620008000800 */
[----:B------:R-:W2:Y:S10]  /*0130*/  LDCU.64 UR6, c[0x0][0x380] ;  /* 0x00007000ff0677ac */ /* 0x000eb40008000a00 */
[----:B------:R-:W-:Y:S05]  /*0140*/  @P0 BRA `(.L_x_0) ;  /* 0x00000000002c0947 */ /* 0x000fea0003800000 */
[----:B------:R-:W3:Y:S01]  /*0150*/  S2R R6, SR_LANEID ;  /* 0x0000000000067919 */ /* 0x000ee20000000000 */
[----:B------:R-:W4:Y:S02]  /*0160*/  LDC.64 R2, c[0x0][0x390] ;  /* 0x0000e400ff027b82 */ /* 0x000f240000000a00 */
.L_x_1:
[----:B--2---:R-:W-:Y:S02]  /*0170*/  VOTEU.ANY UR6, UPT, PT ;  /* 0x0000000000067886 */ /* 0x004fe400038e0100 */
[----:B------:R-:W-:Y:S02]  /*0180*/  UFLO.U32 UR7, UR6 ;  /* 0x00000006000772bd */ /* 0x000fe400080e0000 */
[----:B------:R-:W0:Y:S04]  /*0190*/  POPC R7, UR6 ;  /* 0x0000000600077d09 */ /* 0x000e280008000000 */
[----:B---3--:R-:W-:Y:S01]  /*01a0*/  ISETP.EQ.U32.AND P0, PT, R6, UR7, PT ;  /* 0x0000000706007c0c */ /* 0x008fe2000bf02070 */
[----:B------:R-:W-:-:S12]  /*01b0*/  IMAD.IADD R5, R0, 0x1, R5 ;  /* 0x0000000100057824 */ /* 0x000fd800078e0205 */
[----:B0---4-:R0:W-:Y:S01]  /*01c0*/  @P0 REDG.E.ADD.STRONG.GPU desc[UR4][R2.64], R7 ;  /* 0x000000070200098e */ /* 0x0111e2000c12e104 */
[----:B------:R-:W-:-:S13]  /*01d0*/  ISETP.GE.AND P0, PT, R5, R4, PT ;  /* 0x000000040500720c */ /* 0x000fda0003f06270 */
[----:B0-----:R-:W-:Y:S05]  /*01e0*/  @!P0 BRA `(.L_x_1) ;  /* 0xfffffffc00e08947 */ /* 0x001fea000383ffff */
[----:B-1----:R-:W-:Y:S05]  /*01f0*/  EXIT ;  /* 0x000000000000794d */ /* 0x002fea0003800000 */
.L_x_0:
[----:B------:R-:W-:Y:S04]  /*0200*/  BSSY.RECONVERGENT B0, `(.L_x_2) ;  /* 0x0000031000007945 */ /* 0x000fe80003800200 */
[----:B------:R-:W-:Y:S01]  /*0210*/  BSSY.RELIABLE B1, `(.L_x_3) ;  /* 0x000002a000017945 */ /* 0x000fe20003800100 */
[----:B------:R-:W-:Y:S01]  /*0220*/  SHF.R.S32.HI R11, RZ, 0x1f, R5 ;  /* 0x0000001fff0b7819 */ /* 0x000fe20000011405 */
[----:B------:R-:W-:Y:S02]  /*0230*/  IMAD.MOV.U32 R9, RZ, RZ, RZ ;  /* 0x000000ffff097224 */ /* 0x000fe400078e00ff */
[----:B------:R-:W-:Y:S02]  /*0240*/  IMAD.MOV.U32 R10, RZ, RZ, RZ ;  /* 0x000000ffff0a7224 */ /* 0x000fe400078e00ff */
[----:B0-----:R-:W-:-:S07]  /*0250*/  IMAD.MOV.U32 R6, RZ, RZ, RZ ;  /* 0x000000ffff067224 */ /* 0x001fce00078e00ff */
.L_x_9:
[----:B--2---:R-:W-:-:S04]  /*0260*/  IADD3 R2, P0, P1, R6, UR6, R5 ;  /* 0x0000000606027c10 */ /* 0x004fc8000f91e005 */
[----:B------:R-:W-:-:S05]  /*0270*/  IADD3.X R3, PT, PT, RZ, UR7, R11, P0, P1 ;  /* 0x00000007ff037c10 */ /* 0x000fca00087e240b */
[----:B0-----:R-:W2:Y:S01]  /*0280*/  LDG.E.U8 R2, desc[UR4][R2.64] ;  /* 0x0000000402027981 */ /* 0x001ea2000c1e1100 */
[----:B------:R-:W-:Y:S01]  /*0290*/  BSSY.RELIABLE B2, `(.L_x_4) ;  /* 0x0000016000027945 */ /* 0x000fe20003800100 */
[----:B------:R-:W-:Y:S01]  /*02a0*/  IMAD.MOV.U32 R8, RZ, RZ, RZ ;  /* 0x000000ffff087224 */ /* 0x000fe200078e00ff */
[----:B--2---:R-:W-:-:S13]  /*02b0*/  ISETP.GT.AND P0, PT, R2, 0x46, PT ;  /* 0x000000460200780c */ /* 0x004fda0003f04270 */
[----:B------:R-:W-:Y:S05]  /*02c0*/  @P0 BRA `(.L_x_5) ;  /* 0x0000000000240947 */ /* 0x000fea0003800000 */
[----:B------:R-:W-:Y:S01]  /*02d0*/  ISETP.NE.AND P0, PT, R2, 0x41, PT ;  /* 0x000000410200780c */ /* 0x000fe20003f05270 */
[----:B------:R-:W-:-:S12]  /*02e0*/  IMAD.MOV.U32 R7, RZ, RZ, RZ ;  /* 0x000000ffff077224 */ /* 0x000fd800078e00ff */
[----:B------:R-:W-:Y:S05]  /*02f0*/  @!P0 BRA `(.L_x_6) ;  /* 0x00000000003c8947 */ /* 0x000fea0003800000 */
[----:B------:R-:W-:-:S13]  /*0300*/  ISETP.NE.AND P0, PT, R2, 0x43, PT ;  /* 0x000000430200780c */ /* 0x000fda0003f05270 */
[----:B------:R-:W-:Y:S05]  /*0310*/  @P0 BREAK.RELIABLE B2 ;  /* 0x0000000000020942 */ /* 0x000fea0003800100 */
[----:B------:R-:W-:Y:S05]  /*0320*/  @P0 BREAK.RELIABLE B1 ;  /* 0x0000000000010942 */ /* 0x000fea0003800100 */
[----:B------:R-:W-:Y:S05]  /*0330*/  @P0 BRA `(.L_x_7) ;  /* 0x0000000000740947 */ /* 0x000fea0003800000 */
[----:B------:R-:W-:Y:S01]  /*0340*/  IMAD.MOV.U32 R7, RZ, RZ, 0x1 ;  /* 0x00000001ff077424 */ /* 0x000fe200078e00ff */
[----:B------:R-:W-:Y:S06]  /*0350*/  BRA `(.L_x_6) ;  /* 0x0000000000247947 */ /* 0x000fec0003800000 */
.L_x_5:
[----:B------:R-:W-:-:S13]  /*0360*/  ISETP.NE.AND P0, PT, R2, 0x47, PT ;  /* 0x000000470200780c */ /* 0x000fda0003f05270 */
[----:B------:R-:W-:Y:S05]  /*0370*/  @!P0 BRA `(.L_x_8) ;  /* 0x0000000000188947 */ /* 0x000fea0003800000 */
[----:B------:R-:W-:-:S13]  /*0380*/  ISETP.NE.AND P0, PT, R2, 0x54, PT ;  /* 0x000000540200780c */ /* 0x000fda0003f05270 */
[----:B------:R-:W-:Y:S05]  /*0390*/  @P0 BREAK.RELIABLE B2 ;  /* 0x0000000000020942 */ /* 0x000fea0003800100 */
[----:B------:R-:W-:Y:S05]  /*03a0*/  @P0 BREAK.RELIABLE B1 ;  /* 0x0000000000010942 */ /* 0x000fea0003800100 */
[----:B------:R-:W-:Y:S05]  /*03b0*/  @P0 BRA `(.L_x_7) ;  /* 0x0000000000540947 */ /* 0x000fea0003800000 */
[----:B------:R-:W-:Y:S01]  /*03c0*/  IMAD.MOV.U32 R7, RZ, RZ, 0x3 ;  /* 0x00000003ff077424 */ /* 0x000fe200078e00ff */
[----:B------:R-:W-:Y:S06]  /*03d0*/  BRA `(.L_x_6) ;  /* 0x0000000000047947 */ /* 0x000fec0003800000 */
.L_x_8:
[----:B------:R-:W-:-:S07]  /*03e0*/  IMAD.MOV.U32 R7, RZ, RZ, 0x2 ;  /* 0x00000002ff077424 */ /* 0x000fce00078e00ff */
.L_x_6:
[----:B-1----:R-:W-:Y:S05]  /*03f0*/  BSYNC.RELIABLE B2 ;  /* 0x0000000000027941 */ /* 0x002fea0003800100 */
.L_x_4:
[----:B------:R-:W-:Y:S01]  /*0400*/  VIADD R6, R6, 0x1 ;  /* 0x0000000106067836 */ /* 0x000fe20000000000 */
[C---:B------:R-:W-:Y:S01]  /*0410*/  SHF.L.U64.HI R3, R9.reuse, 0x2, R10 ;  /* 0x0000000209037819 */ /* 0x040fe2000001020a */
[----:B------:R-:W-:-:S03]  /*0420*/  IMAD.SHL.U32 R2, R9, 0x4, RZ ;  /* 0x0000000409027824 */ /* 0x000fc600078e00ff */
[----:B------:R-:W-:Y:S02]  /*0430*/  ISETP.NE.AND P0, PT, R6, UR10, PT ;  /* 0x0000000a06007c0c */ /* 0x000fe4000bf05270 */
[----:B------:R-:W-:Y:S02]  /*0440*/  LOP3.LUT R9, R7, R2, RZ, 0xfc, !PT ;  /* 0x0000000207097212 */ /* 0x000fe400078efcff */
[----:B------:R-:W-:-:S09]  /*0450*/  LOP3.LUT R10, R8, R3, RZ, 0xfc, !PT ;  /* 0x00000003080a7212 */ /* 0x000fd200078efcff */
[----:B------:R-:W-:Y:S05]  /*0460*/  @P0 BRA `(.L_x_9) ;  /* 0xfffffffc007c0947 */ /* 0x000fea000383ffff */
[----:B------:R-:W-:-:S04]  /*0470*/  ISETP.NE.U32.AND P0, PT, R9, -0x1, PT ;  /* 0xffffffff0900780c */ /* 0x000fc80003f05070 */
[----:B------:R-:W-:-:S13]  /*0480*/  ISETP.NE.AND.EX P0, PT, R10, -0x1, PT, P0 ;  /* 0xffffffff0a00780c */ /* 0x000fda0003f05300 */
[----:B------:R-:W-:Y:S05]  /*0490*/  @!P0 BREAK.RELIABLE B1 ;  /* 0x0000000000018942 */ /* 0x000fea0003800100 */
[----:B------:R-:W-:Y:S05]  /*04a0*/  @!P0 BRA `(.L_x_7) ;  /* 0x0000000000188947 */ /* 0x000fea0003800000 */
[----:B------:R-:W-:Y:S05]  /*04b0*/  BSYNC.RELIABLE B1 ;  /* 0x0000000000017941 */ /* 0x000fea0003800100 */
.L_x_3:
[----:B------:R-:W0:Y:S01]  /*04c0*/  LDCU.64 UR8, c[0x0][0x390] ;  /* 0x00007200ff0877ac */ /* 0x000e220008000a00 */
[----:B------:R-:W-:Y:S01]  /*04d0*/  IMAD.MOV.U32 R7, RZ, RZ, 0x1 ;  /* 0x00000001ff077424 */ /* 0x000fe200078e00ff */
[----:B0-----:R-:W-:-:S04]  /*04e0*/  LEA R2, P0, R9, UR8, 0x2 ;  /* 0x0000000809027c11 */ /* 0x001fc8000f8010ff */
[----:B------:R-:W-:-:S05]  /*04f0*/  LEA.HI.X R3, R9, UR9, R10, 0x2, P0 ;  /* 0x0000000909037c11 */ /* 0x000fca00080f140a */
[----:B------:R0:W-:Y:S04]  /*0500*/  REDG.E.ADD.STRONG.GPU desc[UR4][R2.64], R7 ;  /* 0x000000070200798e */ /* 0x0001e8000c12e104 */
.L_x_7:
[----:B-1----:R-:W-:Y:S05]  /*0510*/  BSYNC.RECONVERGENT B0 ;  /* 0x0000000000007941 */ /* 0x002fea0003800200 */
.L_x_2:
[----:B------:R-:W-:-:S05]  /*0520*/  IMAD.IADD R5, R0, 0x1, R5 ;  /* 0x0000000100057824 */ /* 0x000fca00078e0205 */
[----:B------:R-:W-:-:S13]  /*0530*/  ISETP.GE.AND P0, PT, R5, R4, PT ;  /* 0x000000040500720c */ /* 0x000fda0003f06270 */
[----:B------:R-:W-:Y:S05]  /*0540*/  @!P0 BRA `(.L_x_0) ;  /* 0xfffffffc002c8947 */ /* 0x000fea000383ffff */
[----:B------:R-:W-:Y:S05]  /*0550*/  EXIT ;  /* 0x000000000000794d */ /* 0x000fea0003800000 */
.L_x_10:
[----:B------:R-:W-:-:S00]  /*0560*/  BRA `(.L_x_10) ;  /* 0xfffffffc00fc7947 */ /* 0x000fc0000383ffff */
[----:B------:R-:W-:-:S00]  /*0570*/  NOP ;  /* 0x0000000000007918 */ /* 0x000fc00000000000 */
        /* <DEDUP_REMOVED lines=8> */
.L_x_11:


//--------------------- .nv.shared.reserved.0     --------------------------
	.section	.nv.shared.reserved.0,"aw",@nobits
	.weak		__nv_reservedSMEM_offset_0_alias
	.size		__nv_reservedSMEM_offset_0_alias, 0, 64
	.other		__nv_reservedSMEM_offset_0_alias,@"STO_CUDA_RESERVED_SHARED STV_DEFAULT"
__nv_reservedSMEM_offset_0_alias:
	.zero		0
	.zero		64


//--------------------- .nv.constant0._Z18count_kmers_kernelPKciiPji --------------------------
	.section	.nv.constant0._Z18count_kmers_kernelPKciiPji,"a",@progbits
	.sectionflags	@""
	.align	4
.nv.constant0._Z18count_kmers_kernelPKciiPji:
	.zero		924


//--------------------- SYMBOLS --------------------------

	.type		.nv.reservedSmem.offset0,@object
	.size		.nv.reservedSmem.offset0,0x4
